//
// Generated by NVIDIA NVVM Compiler
//
// Compiler Build ID: CL-36424714
// Cuda compilation tools, release 13.0, V13.0.88
// Based on NVVM 20.0.0
//

.version 9.0
.target sm_100
.address_size 64

	// .globl	_Z11MatMulTiledPfS_S_i
// _ZZ11MatMulTiledPfS_S_iE4ds_A has been demoted
// _ZZ11MatMulTiledPfS_S_iE4ds_B has been demoted

.visible .entry _Z11MatMulTiledPfS_S_i(
	.param .u64 .ptr .align 1 _Z11MatMulTiledPfS_S_i_param_0,
	.param .u64 .ptr .align 1 _Z11MatMulTiledPfS_S_i_param_1,
	.param .u64 .ptr .align 1 _Z11MatMulTiledPfS_S_i_param_2,
	.param .u32 _Z11MatMulTiledPfS_S_i_param_3
)
{
	.reg .pred 	%p<8>;
	.reg .b32 	%r<93>;
	.reg .b32 	%f<347>;
	.reg .b64 	%rd<40>;
	// demoted variable
	.shared .align 4 .b8 _ZZ11MatMulTiledPfS_S_iE4ds_A[900];
	// demoted variable
	.shared .align 4 .b8 _ZZ11MatMulTiledPfS_S_iE4ds_B[900];
	ld.param.u32 	%r32, [_Z11MatMulTiledPfS_S_i_param_3];
	mov.u32 	%r33, %ctaid.x;
	mov.u32 	%r34, %ctaid.y;
	mov.u32 	%r1, %tid.x;
	mov.u32 	%r2, %tid.y;
	mad.lo.s32 	%r3, %r34, 15, %r2;
	mul.lo.s32 	%r4, %r33, 15;
	add.s32 	%r5, %r4, %r1;
	mul.hi.s32 	%r35, %r32, -2004318071;
	add.s32 	%r36, %r35, %r32;
	shr.u32 	%r37, %r36, 31;
	shr.s32 	%r38, %r36, 3;
	add.s32 	%r6, %r38, %r37;
	setp.lt.s32 	%p1, %r32, 15;
	mov.f32 	%f346, 0f00000000;
	@%p1 bra 	$L__BB0_9;
	mad.lo.s32 	%r7, %r32, %r3, %r1;
	mul.lo.s32 	%r40, %r2, 60;
	mov.u32 	%r41, _ZZ11MatMulTiledPfS_S_iE4ds_A;
	add.s32 	%r8, %r41, %r40;
	mov.u32 	%r42, _ZZ11MatMulTiledPfS_S_iE4ds_B;
	add.s32 	%r43, %r42, %r40;
	shl.b32 	%r44, %r1, 2;
	add.s32 	%r9, %r43, %r44;
	add.s32 	%r45, %r6, -1;
	setp.lt.u32 	%p2, %r45, 3;
	mov.f32 	%f346, 0f00000000;
	mov.b32 	%r92, 0;
	@%p2 bra 	$L__BB0_4;
	and.b32  	%r92, %r6, 268435452;
	neg.s32 	%r90, %r92;
	add.s32 	%r47, %r2, 45;
	mad.lo.s32 	%r48, %r32, %r47, %r1;
	add.s32 	%r88, %r48, %r4;
	add.s32 	%r49, %r2, 30;
	mad.lo.s32 	%r50, %r32, %r49, %r1;
	add.s32 	%r87, %r50, %r4;
	add.s32 	%r51, %r2, 15;
	mad.lo.s32 	%r52, %r32, %r51, %r1;
	add.s32 	%r86, %r52, %r4;
	mad.lo.s32 	%r53, %r2, %r32, %r1;
	add.s32 	%r85, %r53, %r4;
	mov.f32 	%f346, 0f00000000;
	mov.u32 	%r89, %r7;
$L__BB0_3:
	.pragma "nounroll";
	ld.param.u64 	%rd36, [_Z11MatMulTiledPfS_S_i_param_1];
	ld.param.u64 	%rd33, [_Z11MatMulTiledPfS_S_i_param_0];
	mul.wide.s32 	%rd4, %r89, 4;
	cvta.to.global.u64 	%rd5, %rd33;
	add.s64 	%rd6, %rd5, %rd4;
	ld.global.f32 	%f14, [%rd6];
	add.s32 	%r56, %r8, %r44;
	st.shared.f32 	[%r56], %f14;
	cvta.to.global.u64 	%rd7, %rd36;
	mul.wide.u32 	%rd8, %r85, 4;
	add.s64 	%rd9, %rd7, %rd8;
	ld.global.f32 	%f15, [%rd9];
	st.shared.f32 	[%r9], %f15;
	bar.sync 	0;
	ld.shared.f32 	%f16, [%r8];
	add.s32 	%r58, %r42, %r44;
	ld.shared.f32 	%f17, [%r58];
	fma.rn.f32 	%f18, %f16, %f17, %f346;
	ld.shared.f32 	%f19, [%r8+4];
	ld.shared.f32 	%f20, [%r58+60];
	fma.rn.f32 	%f21, %f19, %f20, %f18;
	ld.shared.f32 	%f22, [%r8+8];
	ld.shared.f32 	%f23, [%r58+120];
	fma.rn.f32 	%f24, %f22, %f23, %f21;
	ld.shared.f32 	%f25, [%r8+12];
	ld.shared.f32 	%f26, [%r58+180];
	fma.rn.f32 	%f27, %f25, %f26, %f24;
	ld.shared.f32 	%f28, [%r8+16];
	ld.shared.f32 	%f29, [%r58+240];
	fma.rn.f32 	%f30, %f28, %f29, %f27;
	ld.shared.f32 	%f31, [%r8+20];
	ld.shared.f32 	%f32, [%r58+300];
	fma.rn.f32 	%f33, %f31, %f32, %f30;
	ld.shared.f32 	%f34, [%r8+24];
	ld.shared.f32 	%f35, [%r58+360];
	fma.rn.f32 	%f36, %f34, %f35, %f33;
	ld.shared.f32 	%f37, [%r8+28];
	ld.shared.f32 	%f38, [%r58+420];
	fma.rn.f32 	%f39, %f37, %f38, %f36;
	ld.shared.f32 	%f40, [%r8+32];
	ld.shared.f32 	%f41, [%r58+480];
	fma.rn.f32 	%f42, %f40, %f41, %f39;
	ld.shared.f32 	%f43, [%r8+36];
	ld.shared.f32 	%f44, [%r58+540];
	fma.rn.f32 	%f45, %f43, %f44, %f42;
	ld.shared.f32 	%f46, [%r8+40];
	ld.shared.f32 	%f47, [%r58+600];
	fma.rn.f32 	%f48, %f46, %f47, %f45;
	ld.shared.f32 	%f49, [%r8+44];
	ld.shared.f32 	%f50, [%r58+660];
	fma.rn.f32 	%f51, %f49, %f50, %f48;
	ld.shared.f32 	%f52, [%r8+48];
	ld.shared.f32 	%f53, [%r58+720];
	fma.rn.f32 	%f54, %f52, %f53, %f51;
	ld.shared.f32 	%f55, [%r8+52];
	ld.shared.f32 	%f56, [%r58+780];
	fma.rn.f32 	%f57, %f55, %f56, %f54;
	ld.shared.f32 	%f58, [%r8+56];
	ld.shared.f32 	%f59, [%r58+840];
	fma.rn.f32 	%f60, %f58, %f59, %f57;
	bar.sync 	0;
	ld.global.f32 	%f61, [%rd6+60];
	st.shared.f32 	[%r56], %f61;
	mul.wide.u32 	%rd10, %r86, 4;
	add.s64 	%rd11, %rd7, %rd10;
	ld.global.f32 	%f62, [%rd11];
	st.shared.f32 	[%r9], %f62;
	bar.sync 	0;
	ld.shared.f32 	%f63, [%r8];
	ld.shared.f32 	%f64, [%r58];
	fma.rn.f32 	%f65, %f63, %f64, %f60;
	ld.shared.f32 	%f66, [%r8+4];
	ld.shared.f32 	%f67, [%r58+60];
	fma.rn.f32 	%f68, %f66, %f67, %f65;
	ld.shared.f32 	%f69, [%r8+8];
	ld.shared.f32 	%f70, [%r58+120];
	fma.rn.f32 	%f71, %f69, %f70, %f68;
	ld.shared.f32 	%f72, [%r8+12];
	ld.shared.f32 	%f73, [%r58+180];
	fma.rn.f32 	%f74, %f72, %f73, %f71;
	ld.shared.f32 	%f75, [%r8+16];
	ld.shared.f32 	%f76, [%r58+240];
	fma.rn.f32 	%f77, %f75, %f76, %f74;
	ld.shared.f32 	%f78, [%r8+20];
	ld.shared.f32 	%f79, [%r58+300];
	fma.rn.f32 	%f80, %f78, %f79, %f77;
	ld.shared.f32 	%f81, [%r8+24];
	ld.shared.f32 	%f82, [%r58+360];
	fma.rn.f32 	%f83, %f81, %f82, %f80;
	ld.shared.f32 	%f84, [%r8+28];
	ld.shared.f32 	%f85, [%r58+420];
	fma.rn.f32 	%f86, %f84, %f85, %f83;
	ld.shared.f32 	%f87, [%r8+32];
	ld.shared.f32 	%f88, [%r58+480];
	fma.rn.f32 	%f89, %f87, %f88, %f86;
	ld.shared.f32 	%f90, [%r8+36];
	ld.shared.f32 	%f91, [%r58+540];
	fma.rn.f32 	%f92, %f90, %f91, %f89;
	ld.shared.f32 	%f93, [%r8+40];
	ld.shared.f32 	%f94, [%r58+600];
	fma.rn.f32 	%f95, %f93, %f94, %f92;
	ld.shared.f32 	%f96, [%r8+44];
	ld.shared.f32 	%f97, [%r58+660];
	fma.rn.f32 	%f98, %f96, %f97, %f95;
	ld.shared.f32 	%f99, [%r8+48];
	ld.shared.f32 	%f100, [%r58+720];
	fma.rn.f32 	%f101, %f99, %f100, %f98;
	ld.shared.f32 	%f102, [%r8+52];
	ld.shared.f32 	%f103, [%r58+780];
	fma.rn.f32 	%f104, %f102, %f103, %f101;
	ld.shared.f32 	%f105, [%r8+56];
	ld.shared.f32 	%f106, [%r58+840];
	fma.rn.f32 	%f107, %f105, %f106, %f104;
	bar.sync 	0;
	ld.global.f32 	%f108, [%rd6+120];
	st.shared.f32 	[%r56], %f108;
	mul.wide.u32 	%rd12, %r87, 4;
	add.s64 	%rd13, %rd7, %rd12;
	ld.global.f32 	%f109, [%rd13];
	st.shared.f32 	[%r9], %f109;
	bar.sync 	0;
	ld.shared.f32 	%f110, [%r8];
	ld.shared.f32 	%f111, [%r58];
	fma.rn.f32 	%f112, %f110, %f111, %f107;
	ld.shared.f32 	%f113, [%r8+4];
	ld.shared.f32 	%f114, [%r58+60];
	fma.rn.f32 	%f115, %f113, %f114, %f112;
	ld.shared.f32 	%f116, [%r8+8];
	ld.shared.f32 	%f117, [%r58+120];
	fma.rn.f32 	%f118, %f116, %f117, %f115;
	ld.shared.f32 	%f119, [%r8+12];
	ld.shared.f32 	%f120, [%r58+180];
	fma.rn.f32 	%f121, %f119, %f120, %f118;
	ld.shared.f32 	%f122, [%r8+16];
	ld.shared.f32 	%f123, [%r58+240];
	fma.rn.f32 	%f124, %f122, %f123, %f121;
	ld.shared.f32 	%f125, [%r8+20];
	ld.shared.f32 	%f126, [%r58+300];
	fma.rn.f32 	%f127, %f125, %f126, %f124;
	ld.shared.f32 	%f128, [%r8+24];
	ld.shared.f32 	%f129, [%r58+360];
	fma.rn.f32 	%f130, %f128, %f129, %f127;
	ld.shared.f32 	%f131, [%r8+28];
	ld.shared.f32 	%f132, [%r58+420];
	fma.rn.f32 	%f133, %f131, %f132, %f130;
	ld.shared.f32 	%f134, [%r8+32];
	ld.shared.f32 	%f135, [%r58+480];
	fma.rn.f32 	%f136, %f134, %f135, %f133;
	ld.shared.f32 	%f137, [%r8+36];
	ld.shared.f32 	%f138, [%r58+540];
	fma.rn.f32 	%f139, %f137, %f138, %f136;
	ld.shared.f32 	%f140, [%r8+40];
	ld.shared.f32 	%f141, [%r58+600];
	fma.rn.f32 	%f142, %f140, %f141, %f139;
	ld.shared.f32 	%f143, [%r8+44];
	ld.shared.f32 	%f144, [%r58+660];
	fma.rn.f32 	%f145, %f143, %f144, %f142;
	ld.shared.f32 	%f146, [%r8+48];
	ld.shared.f32 	%f147, [%r58+720];
	fma.rn.f32 	%f148, %f146, %f147, %f145;
	ld.shared.f32 	%f149, [%r8+52];
	ld.shared.f32 	%f150, [%r58+780];
	fma.rn.f32 	%f151, %f149, %f150, %f148;
	ld.shared.f32 	%f152, [%r8+56];
	ld.shared.f32 	%f153, [%r58+840];
	fma.rn.f32 	%f154, %f152, %f153, %f151;
	bar.sync 	0;
	ld.global.f32 	%f155, [%rd6+180];
	st.shared.f32 	[%r56], %f155;
	mul.wide.u32 	%rd14, %r88, 4;
	add.s64 	%rd15, %rd7, %rd14;
	ld.global.f32 	%f156, [%rd15];
	st.shared.f32 	[%r9], %f156;
	bar.sync 	0;
	ld.shared.f32 	%f157, [%r8];
	ld.shared.f32 	%f158, [%r58];
	fma.rn.f32 	%f159, %f157, %f158, %f154;
	ld.shared.f32 	%f160, [%r8+4];
	ld.shared.f32 	%f161, [%r58+60];
	fma.rn.f32 	%f162, %f160, %f161, %f159;
	ld.shared.f32 	%f163, [%r8+8];
	ld.shared.f32 	%f164, [%r58+120];
	fma.rn.f32 	%f165, %f163, %f164, %f162;
	ld.shared.f32 	%f166, [%r8+12];
	ld.shared.f32 	%f167, [%r58+180];
	fma.rn.f32 	%f168, %f166, %f167, %f165;
	ld.shared.f32 	%f169, [%r8+16];
	ld.shared.f32 	%f170, [%r58+240];
	fma.rn.f32 	%f171, %f169, %f170, %f168;
	ld.shared.f32 	%f172, [%r8+20];
	ld.shared.f32 	%f173, [%r58+300];
	fma.rn.f32 	%f174, %f172, %f173, %f171;
	ld.shared.f32 	%f175, [%r8+24];
	ld.shared.f32 	%f176, [%r58+360];
	fma.rn.f32 	%f177, %f175, %f176, %f174;
	ld.shared.f32 	%f178, [%r8+28];
	ld.shared.f32 	%f179, [%r58+420];
	fma.rn.f32 	%f180, %f178, %f179, %f177;
	ld.shared.f32 	%f181, [%r8+32];
	ld.shared.f32 	%f182, [%r58+480];
	fma.rn.f32 	%f183, %f181, %f182, %f180;
	ld.shared.f32 	%f184, [%r8+36];
	ld.shared.f32 	%f185, [%r58+540];
	fma.rn.f32 	%f186, %f184, %f185, %f183;
	ld.shared.f32 	%f187, [%r8+40];
	ld.shared.f32 	%f188, [%r58+600];
	fma.rn.f32 	%f189, %f187, %f188, %f186;
	ld.shared.f32 	%f190, [%r8+44];
	ld.shared.f32 	%f191, [%r58+660];
	fma.rn.f32 	%f192, %f190, %f191, %f189;
	ld.shared.f32 	%f193, [%r8+48];
	ld.shared.f32 	%f194, [%r58+720];
	fma.rn.f32 	%f195, %f193, %f194, %f192;
	ld.shared.f32 	%f196, [%r8+52];
	ld.shared.f32 	%f197, [%r58+780];
	fma.rn.f32 	%f198, %f196, %f197, %f195;
	ld.shared.f32 	%f199, [%r8+56];
	ld.shared.f32 	%f200, [%r58+840];
	fma.rn.f32 	%f346, %f199, %f200, %f198;
	bar.sync 	0;
	add.s32 	%r90, %r90, 4;
	add.s32 	%r89, %r89, 60;
	mul.lo.s32 	%r59, %r32, 60;
	add.s32 	%r88, %r88, %r59;
	add.s32 	%r87, %r87, %r59;
	add.s32 	%r86, %r86, %r59;
	add.s32 	%r85, %r85, %r59;
	setp.ne.s32 	%p3, %r90, 0;
	@%p3 bra 	$L__BB0_3;
$L__BB0_4:
	and.b32  	%r29, %r6, 3;
	setp.eq.s32 	%p4, %r29, 0;
	@%p4 bra 	$L__BB0_9;
	setp.eq.s32 	%p5, %r29, 1;
	@%p5 bra 	$L__BB0_7;
	ld.param.u64 	%rd37, [_Z11MatMulTiledPfS_S_i_param_1];
	ld.param.u64 	%rd34, [_Z11MatMulTiledPfS_S_i_param_0];
	mul.lo.s32 	%r60, %r92, 15;
	add.s32 	%r61, %r7, %r60;
	cvta.to.global.u64 	%rd16, %rd34;
	mul.wide.s32 	%rd17, %r61, 4;
	add.s64 	%rd18, %rd16, %rd17;
	ld.global.f32 	%f202, [%rd18];
	add.s32 	%r64, %r8, %r44;
	st.shared.f32 	[%r64], %f202;
	add.s32 	%r65, %r60, %r2;
	mad.lo.s32 	%r66, %r65, %r32, %r5;
	cvta.to.global.u64 	%rd19, %rd37;
	mul.wide.u32 	%rd20, %r66, 4;
	add.s64 	%rd21, %rd19, %rd20;
	ld.global.f32 	%f203, [%rd21];
	st.shared.f32 	[%r9], %f203;
	bar.sync 	0;
	ld.shared.f32 	%f204, [%r8];
	add.s32 	%r68, %r42, %r44;
	ld.shared.f32 	%f205, [%r68];
	fma.rn.f32 	%f206, %f204, %f205, %f346;
	ld.shared.f32 	%f207, [%r8+4];
	ld.shared.f32 	%f208, [%r68+60];
	fma.rn.f32 	%f209, %f207, %f208, %f206;
	ld.shared.f32 	%f210, [%r8+8];
	ld.shared.f32 	%f211, [%r68+120];
	fma.rn.f32 	%f212, %f210, %f211, %f209;
	ld.shared.f32 	%f213, [%r8+12];
	ld.shared.f32 	%f214, [%r68+180];
	fma.rn.f32 	%f215, %f213, %f214, %f212;
	ld.shared.f32 	%f216, [%r8+16];
	ld.shared.f32 	%f217, [%r68+240];
	fma.rn.f32 	%f218, %f216, %f217, %f215;
	ld.shared.f32 	%f219, [%r8+20];
	ld.shared.f32 	%f220, [%r68+300];
	fma.rn.f32 	%f221, %f219, %f220, %f218;
	ld.shared.f32 	%f222, [%r8+24];
	ld.shared.f32 	%f223, [%r68+360];
	fma.rn.f32 	%f224, %f222, %f223, %f221;
	ld.shared.f32 	%f225, [%r8+28];
	ld.shared.f32 	%f226, [%r68+420];
	fma.rn.f32 	%f227, %f225, %f226, %f224;
	ld.shared.f32 	%f228, [%r8+32];
	ld.shared.f32 	%f229, [%r68+480];
	fma.rn.f32 	%f230, %f228, %f229, %f227;
	ld.shared.f32 	%f231, [%r8+36];
	ld.shared.f32 	%f232, [%r68+540];
	fma.rn.f32 	%f233, %f231, %f232, %f230;
	ld.shared.f32 	%f234, [%r8+40];
	ld.shared.f32 	%f235, [%r68+600];
	fma.rn.f32 	%f236, %f234, %f235, %f233;
	ld.shared.f32 	%f237, [%r8+44];
	ld.shared.f32 	%f238, [%r68+660];
	fma.rn.f32 	%f239, %f237, %f238, %f236;
	ld.shared.f32 	%f240, [%r8+48];
	ld.shared.f32 	%f241, [%r68+720];
	fma.rn.f32 	%f242, %f240, %f241, %f239;
	ld.shared.f32 	%f243, [%r8+52];
	ld.shared.f32 	%f244, [%r68+780];
	fma.rn.f32 	%f245, %f243, %f244, %f242;
	ld.shared.f32 	%f246, [%r8+56];
	ld.shared.f32 	%f247, [%r68+840];
	fma.rn.f32 	%f248, %f246, %f247, %f245;
	bar.sync 	0;
	ld.global.f32 	%f249, [%rd18+60];
	st.shared.f32 	[%r64], %f249;
	add.s32 	%r69, %r65, 15;
	mad.lo.s32 	%r70, %r69, %r32, %r5;
	mul.wide.u32 	%rd22, %r70, 4;
	add.s64 	%rd23, %rd19, %rd22;
	ld.global.f32 	%f250, [%rd23];
	st.shared.f32 	[%r9], %f250;
	bar.sync 	0;
	ld.shared.f32 	%f251, [%r8];
	ld.shared.f32 	%f252, [%r68];
	fma.rn.f32 	%f253, %f251, %f252, %f248;
	ld.shared.f32 	%f254, [%r8+4];
	ld.shared.f32 	%f255, [%r68+60];
	fma.rn.f32 	%f256, %f254, %f255, %f253;
	ld.shared.f32 	%f257, [%r8+8];
	ld.shared.f32 	%f258, [%r68+120];
	fma.rn.f32 	%f259, %f257, %f258, %f256;
	ld.shared.f32 	%f260, [%r8+12];
	ld.shared.f32 	%f261, [%r68+180];
	fma.rn.f32 	%f262, %f260, %f261, %f259;
	ld.shared.f32 	%f263, [%r8+16];
	ld.shared.f32 	%f264, [%r68+240];
	fma.rn.f32 	%f265, %f263, %f264, %f262;
	ld.shared.f32 	%f266, [%r8+20];
	ld.shared.f32 	%f267, [%r68+300];
	fma.rn.f32 	%f268, %f266, %f267, %f265;
	ld.shared.f32 	%f269, [%r8+24];
	ld.shared.f32 	%f270, [%r68+360];
	fma.rn.f32 	%f271, %f269, %f270, %f268;
	ld.shared.f32 	%f272, [%r8+28];
	ld.shared.f32 	%f273, [%r68+420];
	fma.rn.f32 	%f274, %f272, %f273, %f271;
	ld.shared.f32 	%f275, [%r8+32];
	ld.shared.f32 	%f276, [%r68+480];
	fma.rn.f32 	%f277, %f275, %f276, %f274;
	ld.shared.f32 	%f278, [%r8+36];
	ld.shared.f32 	%f279, [%r68+540];
	fma.rn.f32 	%f280, %f278, %f279, %f277;
	ld.shared.f32 	%f281, [%r8+40];
	ld.shared.f32 	%f282, [%r68+600];
	fma.rn.f32 	%f283, %f281, %f282, %f280;
	ld.shared.f32 	%f284, [%r8+44];
	ld.shared.f32 	%f285, [%r68+660];
	fma.rn.f32 	%f286, %f284, %f285, %f283;
	ld.shared.f32 	%f287, [%r8+48];
	ld.shared.f32 	%f288, [%r68+720];
	fma.rn.f32 	%f289, %f287, %f288, %f286;
	ld.shared.f32 	%f290, [%r8+52];
	ld.shared.f32 	%f291, [%r68+780];
	fma.rn.f32 	%f292, %f290, %f291, %f289;
	ld.shared.f32 	%f293, [%r8+56];
	ld.shared.f32 	%f294, [%r68+840];
	fma.rn.f32 	%f346, %f293, %f294, %f292;
	bar.sync 	0;
	add.s32 	%r92, %r92, 2;
$L__BB0_7:
	and.b32  	%r71, %r6, 1;
	setp.eq.b32 	%p6, %r71, 1;
	not.pred 	%p7, %p6;
	@%p7 bra 	$L__BB0_9;
	ld.param.u64 	%rd38, [_Z11MatMulTiledPfS_S_i_param_1];
	ld.param.u64 	%rd35, [_Z11MatMulTiledPfS_S_i_param_0];
	mul.lo.s32 	%r72, %r92, 15;
	add.s32 	%r73, %r7, %r72;
	cvta.to.global.u64 	%rd24, %rd35;
	mul.wide.s32 	%rd25, %r73, 4;
	add.s64 	%rd26, %rd24, %rd25;
	ld.global.f32 	%f295, [%rd26];
	add.s32 	%r76, %r8, %r44;
	st.shared.f32 	[%r76], %f295;
	add.s32 	%r77, %r72, %r2;
	mad.lo.s32 	%r78, %r77, %r32, %r5;
	cvta.to.global.u64 	%rd27, %rd38;
	mul.wide.u32 	%rd28, %r78, 4;
	add.s64 	%rd29, %rd27, %rd28;
	ld.global.f32 	%f296, [%rd29];
	st.shared.f32 	[%r9], %f296;
	bar.sync 	0;
	ld.shared.f32 	%f297, [%r8];
	add.s32 	%r80, %r42, %r44;
	ld.shared.f32 	%f298, [%r80];
	fma.rn.f32 	%f299, %f297, %f298, %f346;
	ld.shared.f32 	%f300, [%r8+4];
	ld.shared.f32 	%f301, [%r80+60];
	fma.rn.f32 	%f302, %f300, %f301, %f299;
	ld.shared.f32 	%f303, [%r8+8];
	ld.shared.f32 	%f304, [%r80+120];
	fma.rn.f32 	%f305, %f303, %f304, %f302;
	ld.shared.f32 	%f306, [%r8+12];
	ld.shared.f32 	%f307, [%r80+180];
	fma.rn.f32 	%f308, %f306, %f307, %f305;
	ld.shared.f32 	%f309, [%r8+16];
	ld.shared.f32 	%f310, [%r80+240];
	fma.rn.f32 	%f311, %f309, %f310, %f308;
	ld.shared.f32 	%f312, [%r8+20];
	ld.shared.f32 	%f313, [%r80+300];
	fma.rn.f32 	%f314, %f312, %f313, %f311;
	ld.shared.f32 	%f315, [%r8+24];
	ld.shared.f32 	%f316, [%r80+360];
	fma.rn.f32 	%f317, %f315, %f316, %f314;
	ld.shared.f32 	%f318, [%r8+28];
	ld.shared.f32 	%f319, [%r80+420];
	fma.rn.f32 	%f320, %f318, %f319, %f317;
	ld.shared.f32 	%f321, [%r8+32];
	ld.shared.f32 	%f322, [%r80+480];
	fma.rn.f32 	%f323, %f321, %f322, %f320;
	ld.shared.f32 	%f324, [%r8+36];
	ld.shared.f32 	%f325, [%r80+540];
	fma.rn.f32 	%f326, %f324, %f325, %f323;
	ld.shared.f32 	%f327, [%r8+40];
	ld.shared.f32 	%f328, [%r80+600];
	fma.rn.f32 	%f329, %f327, %f328, %f326;
	ld.shared.f32 	%f330, [%r8+44];
	ld.shared.f32 	%f331, [%r80+660];
	fma.rn.f32 	%f332, %f330, %f331, %f329;
	ld.shared.f32 	%f333, [%r8+48];
	ld.shared.f32 	%f334, [%r80+720];
	fma.rn.f32 	%f335, %f333, %f334, %f332;
	ld.shared.f32 	%f336, [%r8+52];
	ld.shared.f32 	%f337, [%r80+780];
	fma.rn.f32 	%f338, %f336, %f337, %f335;
	ld.shared.f32 	%f339, [%r8+56];
	ld.shared.f32 	%f340, [%r80+840];
	fma.rn.f32 	%f346, %f339, %f340, %f338;
	bar.sync 	0;
$L__BB0_9:
	ld.param.u64 	%rd39, [_Z11MatMulTiledPfS_S_i_param_2];
	cvta.to.global.u64 	%rd30, %rd39;
	mad.lo.s32 	%r84, %r32, %r3, %r5;
	mul.wide.s32 	%rd31, %r84, 4;
	add.s64 	%rd32, %rd30, %rd31;
	st.global.f32 	[%rd32], %f346;
	ret;

}


// ===== COMPILED SASS (sm_100) =====

	.target	sm_100

	.elftype	@"ET_EXEC"


//--------------------- .note.nv.tkinfo           --------------------------
	.section	.note.nv.tkinfo,"",@"SHT_NOTE"
	.sectionflags	@"SHF_NOTE_NV_TKINFO"
	.tkinfo
        /*0018*/ 	.word	0x00000002
        /*0030*/ 	.string	""
        /*0030*/ 	.string	"ptxas"
        /*0030*/ 	.string	"Cuda compilation tools, release 13.0, V13.0.88"
        /*0030*/ 	.string	"Build cuda_13.0.r13.0/compiler.36424714_0"
        /*0030*/ 	.string	"-arch sm_100 -m 64 "



//--------------------- .note.nv.cuinfo           --------------------------
	.section	.note.nv.cuinfo,"",@"SHT_NOTE"
	.sectionflags	@"SHF_NOTE_NV_CUINFO"
        /*0018*/ 	.short	0x0002
        /*001a*/ 	.short	0x0064
        /*001c*/ 	.short	0x0082
	.zero		2


//--------------------- .nv.info                  --------------------------
	.section	.nv.info,"",@"SHT_CUDA_INFO"
	.align	4


	//----- nvinfo : EIATTR_REGCOUNT
	.align		4
        /*0000*/ 	.byte	0x04, 0x2f
        /*0002*/ 	.short	(.L_1 - .L_0)
	.align		4
.L_0:
        /*0004*/ 	.word	index@(_Z11MatMulTiledPfS_S_i)
        /*0008*/ 	.word	0x00000020


	//----- nvinfo : EIATTR_FRAME_SIZE
	.align		4
.L_1:
        /*000c*/ 	.byte	0x04, 0x11
        /*000e*/ 	.short	(.L_3 - .L_2)
	.align		4
.L_2:
        /*0010*/ 	.word	index@(_Z11MatMulTiledPfS_S_i)
        /*0014*/ 	.word	0x00000000


	//----- nvinfo : EIATTR_MIN_STACK_SIZE
	.align		4
.L_3:
        /*0018*/ 	.byte	0x04, 0x12
        /*001a*/ 	.short	(.L_5 - .L_4)
	.align		4
.L_4:
        /*001c*/ 	.word	index@(_Z11MatMulTiledPfS_S_i)
        /*0020*/ 	.word	0x00000000
.L_5:


//--------------------- .nv.compat                --------------------------
	.section	.nv.compat,"",@"SHT_CUDA_COMPAT_INFO"
	.align	4
        /*0000*/ 	.byte	0x02, 0x09, 0x00, 0x00, 0x02, 0x02, 0x01, 0x00, 0x02, 0x05, 0x05, 0x00, 0x03, 0x07, 0x01, 0x01
        /*0010*/ 	.byte	0x02, 0x03, 0x00, 0x00, 0x02, 0x06, 0x01, 0x00, 0x04, 0x0b, 0x08, 0x00, 0x09, 0x00, 0x00, 0x00
        /*0020*/ 	.byte	0x00, 0x00, 0x00, 0x00


//--------------------- .nv.info._Z11MatMulTiledPfS_S_i --------------------------
	.section	.nv.info._Z11MatMulTiledPfS_S_i,"",@"SHT_CUDA_INFO"
	.sectionflags	@""
	.align	4


	//----- nvinfo : EIATTR_CUDA_API_VERSION
	.align		4
        /*0000*/ 	.byte	0x04, 0x37
        /*0002*/ 	.short	(.L_7 - .L_6)
.L_6:
        /*0004*/ 	.word	0x00000082


	//----- nvinfo : EIATTR_KPARAM_INFO
	.align		4
.L_7:
        /*0008*/ 	.byte	0x04, 0x17
        /*000a*/ 	.short	(.L_9 - .L_8)
.L_8:
        /*000c*/ 	.word	0x00000000
        /*0010*/ 	.short	0x0003
        /*0012*/ 	.short	0x0018
        /*0014*/ 	.byte	0x00, 0xf0, 0x11, 0x00


	//----- nvinfo : EIATTR_KPARAM_INFO
	.align		4
.L_9:
        /*0018*/ 	.byte	0x04, 0x17
        /*001a*/ 	.short	(.L_11 - .L_10)
.L_10:
        /*001c*/ 	.word	0x00000000
        /*0020*/ 	.short	0x0002
        /*0022*/ 	.short	0x0010
        /*0024*/ 	.byte	0x00, 0xf5, 0x21, 0x00


	//----- nvinfo : EIATTR_KPARAM_INFO
	.align		4
.L_11:
        /*0028*/ 	.byte	0x04, 0x17
        /*002a*/ 	.short	(.L_13 - .L_12)
.L_12:
        /*002c*/ 	.word	0x00000000
        /*0030*/ 	.short	0x0001
        /*0032*/ 	.short	0x0008
        /*0034*/ 	.byte	0x00, 0xf5, 0x21, 0x00


	//----- nvinfo : EIATTR_KPARAM_INFO
	.align		4
.L_13:
        /*0038*/ 	.byte	0x04, 0x17
        /*003a*/ 	.short	(.L_15 - .L_14)
.L_14:
        /*003c*/ 	.word	0x00000000
        /*0040*/ 	.short	0x0000
        /*0042*/ 	.short	0x0000
        /*0044*/ 	.byte	0x00, 0xf5, 0x21, 0x00


	//----- nvinfo : EIATTR_SPARSE_MMA_MASK
	.align		4
.L_15:
        /*0048*/ 	.byte	0x03, 0x50
        /*004a*/ 	.short	0x0000


	//----- nvinfo : EIATTR_MAXREG_COUNT
	.align		4
        /*004c*/ 	.byte	0x03, 0x1b
        /*004e*/ 	.short	0x00ff


	//----- nvinfo : EIATTR_NUM_BARRIERS
	.align		4
        /*0050*/ 	.byte	0x02, 0x4c
        /*0052*/ 	.byte	0x01
	.zero		1


	//----- nvinfo : EIATTR_MERCURY_ISA_VERSION
	.align		4
        /*0054*/ 	.byte	0x03, 0x5f
        /*0056*/ 	.short	0x0101


	//----- nvinfo : EIATTR_VRC_CTA_INIT_COUNT
	.align		4
        /*0058*/ 	.byte	0x02, 0x4a
	.zero		1
	.zero		1


	//----- nvinfo : EIATTR_EXIT_INSTR_OFFSETS
	.align		4
        /*005c*/ 	.byte	0x04, 0x1c
        /*005e*/ 	.short	(.L_17 - .L_16)


	//   ....[0]....
.L_16:
        /*0060*/ 	.word	0x00001c40


	//----- nvinfo : EIATTR_CBANK_PARAM_SIZE
	.align		4
.L_17:
        /*0064*/ 	.byte	0x03, 0x19
        /*0066*/ 	.short	0x001c


	//----- nvinfo : EIATTR_PARAM_CBANK
	.align		4
        /*0068*/ 	.byte	0x04, 0x0a
        /*006a*/ 	.short	(.L_19 - .L_18)
	.align		4
.L_18:
        /*006c*/ 	.word	index@(.nv.constant0._Z11MatMulTiledPfS_S_i)
        /*0070*/ 	.short	0x0380
        /*0072*/ 	.short	0x001c


	//----- nvinfo : EIATTR_SW_WAR
	.align		4
.L_19:
        /*0074*/ 	.byte	0x04, 0x36
        /*0076*/ 	.short	(.L_21 - .L_20)
.L_20:
        /*0078*/ 	.word	0x00000008
.L_21:


//--------------------- .nv.callgraph             --------------------------
	.section	.nv.callgraph,"",@"SHT_CUDA_CALLGRAPH"
	.align	4
	.sectionentsize	8
	.align		4
        /*0000*/ 	.word	0x00000000
	.align		4
        /*0004*/ 	.word	0xffffffff
	.align		4
        /*0008*/ 	.word	0x00000000
	.align		4
        /*000c*/ 	.word	0xfffffffe
	.align		4
        /*0010*/ 	.word	0x00000000
	.align		4
        /*0014*/ 	.word	0xfffffffd
	.align		4
        /*0018*/ 	.word	0x00000000
	.align		4
        /*001c*/ 	.word	0xfffffffc


//--------------------- .text._Z11MatMulTiledPfS_S_i --------------------------
	.section	.text._Z11MatMulTiledPfS_S_i,"ax",@progbits
	.align	128
        .global         _Z11MatMulTiledPfS_S_i
        .type           _Z11MatMulTiledPfS_S_i,@function
        .size           _Z11MatMulTiledPfS_S_i,(.L_x_5 - _Z11MatMulTiledPfS_S_i)
        .other          _Z11MatMulTiledPfS_S_i,@"STO_CUDA_ENTRY STV_DEFAULT"
_Z11MatMulTiledPfS_S_i:
.text._Z11MatMulTiledPfS_S_i:
[----:B------:R-:W-:Y:S08]  /*0000*/  LDC R1, c[0x0][0x37c] ;  /* 0x0000df00ff017b82 */ /* 0x000ff00000000800 */
[----:B------:R-:W0:Y:S01]  /*0010*/  LDC R13, c[0x0][0x398] ;  /* 0x0000e600ff0d7b82 */ /* 0x000e220000000800 */
[----:B------:R-:W1:Y:S01]  /*0020*/  S2R R7, SR_CTAID.Y ;  /* 0x0000000000077919 */ /* 0x000e620000002600 */
[----:B------:R-:W-:Y:S01]  /*0030*/  HFMA2 R12, -RZ, RZ, 0, 0 ;  /* 0x00000000ff0c7431 */ /* 0x000fe200000001ff */
[----:B------:R-:W2:Y:S01]  /*0040*/  LDCU.64 UR4, c[0x0][0x358] ;  /* 0x00006b00ff0477ac */ /* 0x000ea20008000a00 */
[----:B------:R-:W-:Y:S01]  /*0050*/  MOV R26, RZ ;  /* 0x000000ff001a7202 */ /* 0x000fe20000000f00 */
[----:B------:R-:W1:Y:S01]  /*0060*/  S2R R0, SR_TID.Y ;  /* 0x0000000000007919 */ /* 0x000e620000002200 */
[----:B------:R-:W3:Y:S01]  /*0070*/  S2R R4, SR_CTAID.X ;  /* 0x0000000000047919 */ /* 0x000ee20000002500 */
[----:B------:R-:W3:Y:S01]  /*0080*/  S2R R3, SR_TID.X ;  /* 0x0000000000037919 */ /* 0x000ee20000002100 */
[C---:B0-----:R-:W-:Y:S01]  /*0090*/  ISETP.GE.AND P0, PT, R13.reuse, 0xf, PT ;  /* 0x0000000f0d00780c */ /* 0x041fe20003f06270 */
[----:B------:R-:W-:-:S05]  /*00a0*/  IMAD.HI R2, R13, -0x77777777, R12 ;  /* 0x888888890d027827 */ /* 0x000fca00078e020c */
[----:B------:R-:W-:-:S04]  /*00b0*/  SHF.R.U32.HI R5, RZ, 0x1f, R2 ;  /* 0x0000001fff057819 */ /* 0x000fc80000011602 */
[----:B------:R-:W-:Y:S01]  /*00c0*/  LEA.HI.SX32 R2, R2, R5, 0x1d ;  /* 0x0000000502027211 */ /* 0x000fe200078feaff */
[----:B-1----:R-:W-:Y:S02]  /*00d0*/  IMAD R6, R7, 0xf, R0 ;  /* 0x0000000f07067824 */ /* 0x002fe400078e0200 */
[----:B---3--:R-:W-:Y:S01]  /*00e0*/  IMAD R5, R4, 0xf, R3 ;  /* 0x0000000f04057824 */ /* 0x008fe200078e0203 */
[----:B--2---:R-:W-:Y:S06]  /*00f0*/  @!P0 BRA `(.L_x_0) ;  /* 0x0000001800c08947 */ /* 0x004fec0003800000 */
[----:B------:R-:W0:Y:S01]  /*0100*/  S2R R11, SR_CgaCtaId ;  /* 0x00000000000b7919 */ /* 0x000e220000008800 */
[----:B------:R-:W-:Y:S02]  /*0110*/  IADD3 R9, PT, PT, R2, -0x1, RZ ;  /* 0xffffffff02097810 */ /* 0x000fe40007ffe0ff */
[----:B------:R-:W-:Y:S02]  /*0120*/  MOV R7, 0x400 ;  /* 0x0000040000077802 */ /* 0x000fe40000000f00 */
[----:B------:R-:W-:Y:S02]  /*0130*/  ISETP.GE.U32.AND P0, PT, R9, 0x3, PT ;  /* 0x000000030900780c */ /* 0x000fe40003f06070 */
[----:B------:R-:W-:Y:S02]  /*0140*/  IADD3 R8, PT, PT, R7, 0x384, RZ ;  /* 0x0000038407087810 */ /* 0x000fe40007ffe0ff */
[----:B------:R-:W-:Y:S02]  /*0150*/  MOV R26, RZ ;  /* 0x000000ff001a7202 */ /* 0x000fe40000000f00 */
[----:B------:R-:W-:-:S02]  /*0160*/  MOV R9, RZ ;  /* 0x000000ff00097202 */ /* 0x000fc40000000f00 */
[C---:B0-----:R-:W-:Y:S02]  /*0170*/  LEA R8, R11.reuse, R8, 0x18 ;  /* 0x000000080b087211 */ /* 0x041fe400078ec0ff */
[----:B------:R-:W-:Y:S01]  /*0180*/  LEA R11, R11, R7, 0x18 ;  /* 0x000000070b0b7211 */ /* 0x000fe200078ec0ff */
[----:B------:R-:W-:Y:S02]  /*0190*/  IMAD R7, R6, R13, R3 ;  /* 0x0000000d06077224 */ /* 0x000fe400078e0203 */
[C---:B------:R-:W-:Y:S02]  /*01a0*/  IMAD R14, R0.reuse, 0x3c, R8 ;  /* 0x0000003c000e7824 */ /* 0x040fe400078e0208 */
[----:B------:R-:W-:-:S03]  /*01b0*/  IMAD R10, R0, 0x3c, R11 ;  /* 0x0000003c000a7824 */ /* 0x000fc600078e020b */
[----:B------:R-:W-:Y:S01]  /*01c0*/  LEA R11, R3, R14, 0x2 ;  /* 0x0000000e030b7211 */ /* 0x000fe200078e10ff */
[----:B------:R-:W-:Y:S06]  /*01d0*/  @!P0 BRA `(.L_x_1) ;  /* 0x0000000c00b08947 */ /* 0x000fec0003800000 */
[C---:B------:R-:W-:Y:S01]  /*01e0*/  IADD3 R14, PT, PT, R0.reuse, 0x2d, RZ ;  /* 0x0000002d000e7810 */ /* 0x040fe20007ffe0ff */
[CCC-:B------:R-:W-:Y:S01]  /*01f0*/  IMAD R25, R0.reuse, R13.reuse, R3.reuse ;  /* 0x0000000d00197224 */ /* 0x1c0fe200078e0203 */
[C---:B------:R-:W-:Y:S01]  /*0200*/  IADD3 R15, PT, PT, R0.reuse, 0x1e, RZ ;  /* 0x0000001e000f7810 */ /* 0x040fe20007ffe0ff */
[----:B------:R-:W-:Y:S01]  /*0210*/  HFMA2 R26, -RZ, RZ, 0, 0 ;  /* 0x00000000ff1a7431 */ /* 0x000fe200000001ff */
[----:B------:R-:W-:Y:S01]  /*0220*/  IADD3 R16, PT, PT, R0, 0xf, RZ ;  /* 0x0000000f00107810 */ /* 0x000fe20007ffe0ff */
[-CC-:B------:R-:W-:Y:S01]  /*0230*/  IMAD R27, R14, R13.reuse, R3.reuse ;  /* 0x0000000d0e1b7224 */ /* 0x180fe200078e0203 */
[----:B------:R-:W-:Y:S01]  /*0240*/  LOP3.LUT R9, R2, 0xffffffc, RZ, 0xc0, !PT ;  /* 0x0ffffffc02097812 */ /* 0x000fe200078ec0ff */
[-CC-:B------:R-:W-:Y:S02]  /*0250*/  IMAD R15, R15, R13.reuse, R3.reuse ;  /* 0x0000000d0f0f7224 */ /* 0x180fe400078e0203 */
[----:B------:R-:W-:Y:S01]  /*0260*/  IMAD R23, R16, R13, R3 ;  /* 0x0000000d10177224 */ /* 0x000fe200078e0203 */
[----:B------:R-:W-:Y:S01]  /*0270*/  IADD3 R20, PT, PT, -R9, RZ, RZ ;  /* 0x000000ff09147210 */ /* 0x000fe20007ffe1ff */
[----:B------:R-:W-:-:S02]  /*0280*/  IMAD R25, R4, 0xf, R25 ;  /* 0x0000000f04197824 */ /* 0x000fc400078e0219 */
[C---:B------:R-:W-:Y:S02]  /*0290*/  IMAD R27, R4.reuse, 0xf, R27 ;  /* 0x0000000f041b7824 */ /* 0x040fe400078e021b */
[C---:B------:R-:W-:Y:S02]  /*02a0*/  IMAD R21, R4.reuse, 0xf, R15 ;  /* 0x0000000f04157824 */ /* 0x040fe400078e020f */
[----:B------:R-:W-:Y:S01]  /*02b0*/  IMAD R23, R4, 0xf, R23 ;  /* 0x0000000f04177824 */ /* 0x000fe200078e0217 */
[----:B------:R-:W-:-:S07]  /*02c0*/  MOV R4, R7 ;  /* 0x0000000700047202 */ /* 0x000fce0000000f00 */
.L_x_2:
[----:B------:R-:W0:Y:S08]  /*02d0*/  LDC.64 R14, c[0x0][0x380] ;  /* 0x0000e000ff0e7b82 */ /* 0x000e300000000a00 */
[----:B------:R-:W1:Y:S01]  /*02e0*/  LDC.64 R16, c[0x0][0x388] ;  /* 0x0000e200ff107b82 */ /* 0x000e620000000a00 */
[----:B0-----:R-:W-:-:S05]  /*02f0*/  IMAD.WIDE R14, R4, 0x4, R14 ;  /* 0x00000004040e7825 */ /* 0x001fca00078e020e */
[----:B------:R-:W2:Y:S01]  /*0300*/  LDG.E R29, desc[UR4][R14.64] ;  /* 0x000000040e1d7981 */ /* 0x000ea2000c1e1900 */
[----:B-1----:R-:W-:-:S06]  /*0310*/  IMAD.WIDE.U32 R18, R25, 0x4, R16 ;  /* 0x0000000419127825 */ /* 0x002fcc00078e0010 */
[----:B------:R-:W3:Y:S01]  /*0320*/  LDG.E R18, desc[UR4][R18.64] ;  /* 0x0000000412127981 */ /* 0x000ee2000c1e1900 */
[C---:B------:R-:W-:Y:S02]  /*0330*/  LEA R24, R3.reuse, R10, 0x2 ;  /* 0x0000000a03187211 */ /* 0x040fe400078e10ff */
[----:B------:R-:W-:-:S03]  /*0340*/  LEA R22, R3, R8, 0x2 ;  /* 0x0000000803167211 */ /* 0x000fc600078e10ff */
[----:B--2---:R-:W-:Y:S04]  /*0350*/  STS [R24], R29 ;  /* 0x0000001d18007388 */ /* 0x004fe80000000800 */
[----:B---3--:R-:W-:Y:S01]  /*0360*/  STS [R11], R18 ;  /* 0x000000120b007388 */ /* 0x008fe20000000800 */
[----:B------:R-:W-:Y:S06]  /*0370*/  BAR.SYNC.DEFER_BLOCKING 0x0 ;  /* 0x0000000000007b1d */ /* 0x000fec0000010000 */
[----:B------:R-:W-:Y:S04]  /*0380*/  LDS R28, [R10] ;  /* 0x000000000a1c7984 */ /* 0x000fe80000000800 */
[----:B------:R-:W0:Y:S04]  /*0390*/  LDS R19, [R22] ;  /* 0x0000000016137984 */ /* 0x000e280000000800 */
[----:B------:R-:W-:Y:S01]  /*03a0*/  LDS R18, [R10+0xc] ;  /* 0x00000c000a127984 */ /* 0x000fe20000000800 */
[----:B0-----:R-:W-:-:S03]  /*03b0*/  FFMA R28, R28, R19, R26 ;  /* 0x000000131c1c7223 */ /* 0x001fc6000000001a */
[----:B------:R-:W-:Y:S04]  /*03c0*/  LDS R26, [R10+0x4] ;  /* 0x000004000a1a7984 */ /* 0x000fe80000000800 */
[----:B------:R-:W0:Y:S02]  /*03d0*/  LDS R19, [R22+0x3c] ;  /* 0x00003c0016137984 */ /* 0x000e240000000800 */
[----:B0-----:R-:W-:Y:S02]  /*03e0*/  FFMA R19, R26, R19, R28 ;  /* 0x000000131a137223 */ /* 0x001fe4000000001c */
[----:B------:R-:W-:Y:S04]  /*03f0*/  LDS R26, [R10+0x8] ;  /* 0x000008000a1a7984 */ /* 0x000fe80000000800 */
[----:B------:R-:W0:Y:S02]  /*0400*/  LDS R28, [R22+0x78] ;  /* 0x00007800161c7984 */ /* 0x000e240000000800 */
[----:B0-----:R-:W-:-:S02]  /*0410*/  FFMA R19, R26, R28, R19 ;  /* 0x0000001c1a137223 */ /* 0x001fc40000000013 */
[----:B------:R-:W0:Y:S02]  /*0420*/  LDS R26, [R22+0xb4] ;  /* 0x0000b400161a7984 */ /* 0x000e240000000800 */
[----:B0-----:R-:W-:Y:S02]  /*0430*/  FFMA R18, R18, R26, R19 ;  /* 0x0000001a12127223 */ /* 0x001fe40000000013 */
[----:B------:R-:W-:Y:S04]  /*0440*/  LDS R19, [R10+0x10] ;  /* 0x000010000a137984 */ /* 0x000fe80000000800 */
[----:B------:R-:W0:Y:S02]  /*0450*/  LDS R26, [R22+0xf0] ;  /* 0x0000f000161a7984 */ /* 0x000e240000000800 */
[----:B0-----:R-:W-:-:S02]  /*0460*/  FFMA R18, R19, R26, R18 ;  /* 0x0000001a13127223 */ /* 0x001fc40000000012 */
[----:B------:R-:W-:Y:S04]  /*0470*/  LDS R19, [R10+0x14] ;  /* 0x000014000a137984 */ /* 0x000fe80000000800 */
        /* <DEDUP_REMOVED lines=27> */
[----:B------:R-:W0:Y:S01]  /*0630*/  LDS R18, [R22+0x348] ;  /* 0x0003480016127984 */ /* 0x000e220000000800 */
[----:B------:R-:W-:Y:S06]  /*0640*/  BAR.SYNC.DEFER_BLOCKING 0x0 ;  /* 0x0000000000007b1d */ /* 0x000fec0000010000 */
[----:B------:R-:W2:Y:S01]  /*0650*/  LDG.E R29, desc[UR4][R14.64+0x3c] ;  /* 0x00003c040e1d7981 */ /* 0x000ea2000c1e1900 */
[----:B0-----:R-:W-:Y:S01]  /*0660*/  FFMA R26, R19, R18, R26 ;  /* 0x00000012131a7223 */ /* 0x001fe2000000001a */
[----:B------:R-:W-:-:S06]  /*0670*/  IMAD.WIDE.U32 R18, R23, 0x4, R16 ;  /* 0x0000000417127825 */ /* 0x000fcc00078e0010 */
[----:B------:R-:W3:Y:S04]  /*0680*/  LDG.E R18, desc[UR4][R18.64] ;  /* 0x0000000412127981 */ /* 0x000ee8000c1e1900 */
[----:B--2---:R-:W-:Y:S04]  /*0690*/  STS [R24], R29 ;  /* 0x0000001d18007388 */ /* 0x004fe80000000800 */
[----:B---3--:R-:W-:Y:S01]  /*06a0*/  STS [R11], R18 ;  /* 0x000000120b007388 */ /* 0x008fe20000000800 */
[----:B------:R-:W-:Y:S06]  /*06b0*/  BAR.SYNC.DEFER_BLOCKING 0x0 ;  /* 0x0000000000007b1d */ /* 0x000fec0000010000 */
[----:B------:R-:W-:Y:S04]  /*06c0*/  LDS R28, [R10] ;  /* 0x000000000a1c7984 */ /* 0x000fe80000000800 */
[----:B------:R-:W0:Y:S04]  /*06d0*/  LDS R19, [R22] ;  /* 0x0000000016137984 */ /* 0x000e280000000800 */
[----:B------:R-:W-:Y:S04]  /*06e0*/  LDS R29, [R10+0x8] ;  /* 0x000008000a1d7984 */ /* 0x000fe80000000800 */
[----:B------:R-:W-:Y:S01]  /*06f0*/  LDS R18, [R22+0xb4] ;  /* 0x0000b40016127984 */ /* 0x000fe20000000800 */
[----:B0-----:R-:W-:-:S03]  /*0700*/  FFMA R26, R28, R19, R26 ;  /* 0x000000131c1a7223 */ /* 0x001fc6000000001a */
[----:B------:R-:W-:Y:S04]  /*0710*/  LDS R28, [R10+0x4] ;  /* 0x000004000a1c7984 */ /* 0x000fe80000000800 */
[----:B------:R-:W0:Y:S02]  /*0720*/  LDS R19, [R22+0x3c] ;  /* 0x00003c0016137984 */ /* 0x000e240000000800 */
[----:B0-----:R-:W-:Y:S02]  /*0730*/  FFMA R26, R28, R19, R26 ;  /* 0x000000131c1a7223 */ /* 0x001fe4000000001a */
[----:B------:R-:W0:Y:S04]  /*0740*/  LDS R28, [R22+0x78] ;  /* 0x00007800161c7984 */ /* 0x000e280000000800 */
[----:B------:R-:W1:Y:S01]  /*0750*/  LDS R19, [R10+0xc] ;  /* 0x00000c000a137984 */ /* 0x000e620000000800 */
[----:B0-----:R-:W-:-:S04]  /*0760*/  FFMA R26, R29, R28, R26 ;  /* 0x0000001c1d1a7223 */ /* 0x001fc8000000001a */
[----:B-1----:R-:W-:Y:S02]  /*0770*/  FFMA R18, R19, R18, R26 ;  /* 0x0000001213127223 */ /* 0x002fe4000000001a */
        /* <DEDUP_REMOVED lines=81> */
[----:B------:R-:W-:-:S04]  /*0c90*/  IMAD.WIDE.U32 R16, R27, 0x4, R16 ;  /* 0x000000041b107825 */ /* 0x000fc800078e0010 */
[----:B0-----:R-:W-:Y:S02]  /*0ca0*/  FFMA R18, R19, R26, R18 ;  /* 0x0000001a13127223 */ /* 0x001fe40000000012 */
[----:B------:R-:W-:Y:S04]  /*0cb0*/  LDS R19, [R10+0x38] ;  /* 0x000038000a137984 */ /* 0x000fe80000000800 */
[----:B------:R-:W0:Y:S01]  /*0cc0*/  LDS R26, [R22+0x348] ;  /* 0x00034800161a7984 */ /* 0x000e220000000800 */
[----:B------:R-:W-:Y:S06]  /*0cd0*/  BAR.SYNC.DEFER_BLOCKING 0x0 ;  /* 0x0000000000007b1d */ /* 0x000fec0000010000 */
[----:B------:R-:W2:Y:S04]  /*0ce0*/  LDG.E R14, desc[UR4][R14.64+0xb4] ;  /* 0x0000b4040e0e7981 */ /* 0x000ea8000c1e1900 */
[----:B------:R-:W3:Y:S01]  /*0cf0*/  LDG.E R16, desc[UR4][R16.64] ;  /* 0x0000000410107981 */ /* 0x000ee2000c1e1900 */
[----:B0-----:R-:W-:Y:S01]  /*0d00*/  FFMA R19, R19, R26, R18 ;  /* 0x0000001a13137223 */ /* 0x001fe20000000012 */
[----:B------:R-:W-:-:S04]  /*0d10*/  IADD3 R20, PT, PT, R20, 0x4, RZ ;  /* 0x0000000414147810 */ /* 0x000fc80007ffe0ff */
[----:B------:R-:W-:Y:S01]  /*0d20*/  ISETP.NE.AND P0, PT, R20, RZ, PT ;  /* 0x000000ff1400720c */ /* 0x000fe20003f05270 */
[C---:B------:R-:W-:Y:S01]  /*0d30*/  IMAD R27, R13.reuse, 0x3c, R27 ;  /* 0x0000003c0d1b7824 */ /* 0x040fe200078e021b */
[----:B------:R-:W-:Y:S01]  /*0d40*/  IADD3 R4, PT, PT, R4, 0x3c, RZ ;  /* 0x0000003c04047810 */ /* 0x000fe20007ffe0ff */
[C---:B------:R-:W-:Y:S02]  /*0d50*/  IMAD R21, R13.reuse, 0x3c, R21 ;  /* 0x0000003c0d157824 */ /* 0x040fe400078e0215 */
[C---:B------:R-:W-:Y:S02]  /*0d60*/  IMAD R23, R13.reuse, 0x3c, R23 ;  /* 0x0000003c0d177824 */ /* 0x040fe400078e0217 */
[----:B------:R-:W-:Y:S01]  /*0d70*/  IMAD R25, R13, 0x3c, R25 ;  /* 0x0000003c0d197824 */ /* 0x000fe200078e0219 */
[----:B--2---:R-:W-:Y:S04]  /*0d80*/  STS [R24], R14 ;  /* 0x0000000e18007388 */ /* 0x004fe80000000800 */
[----:B---3--:R-:W-:Y:S01]  /*0d90*/  STS [R11], R16 ;  /* 0x000000100b007388 */ /* 0x008fe20000000800 */
[----:B------:R-:W-:Y:S06]  /*0da0*/  BAR.SYNC.DEFER_BLOCKING 0x0 ;  /* 0x0000000000007b1d */ /* 0x000fec0000010000 */
[----:B------:R-:W-:Y:S04]  /*0db0*/  LDS R24, [R10] ;  /* 0x000000000a187984 */ /* 0x000fe80000000800 */
[----:B------:R-:W0:Y:S04]  /*0dc0*/  LDS R17, [R22] ;  /* 0x0000000016117984 */ /* 0x000e280000000800 */
[----:B------:R-:W-:Y:S04]  /*0dd0*/  LDS R28, [R10+0x4] ;  /* 0x000004000a1c7984 */ /* 0x000fe80000000800 */
[----:B------:R-:W1:Y:S04]  /*0de0*/  LDS R29, [R22+0x3c] ;  /* 0x00003c00161d7984 */ /* 0x000e680000000800 */
[----:B------:R-:W-:Y:S04]  /*0df0*/  LDS R18, [R10+0x8] ;  /* 0x000008000a127984 */ /* 0x000fe80000000800 */
[----:B------:R-:W2:Y:S04]  /*0e00*/  LDS R15, [R22+0x78] ;  /* 0x00007800160f7984 */ /* 0x000ea80000000800 */
[----:B------:R-:W-:Y:S04]  /*0e10*/  LDS R14, [R10+0xc] ;  /* 0x00000c000a0e7984 */ /* 0x000fe80000000800 */
[----:B------:R-:W-:Y:S04]  /*0e20*/  LDS R16, [R10+0x10] ;  /* 0x000010000a107984 */ /* 0x000fe80000000800 */
[----:B------:R-:W-:Y:S01]  /*0e30*/  LDS R26, [R10+0x38] ;  /* 0x000038000a1a7984 */ /* 0x000fe20000000800 */
[----:B0-----:R-:W-:-:S03]  /*0e40*/  FFMA R19, R24, R17, R19 ;  /* 0x0000001118137223 */ /* 0x001fc60000000013 */
[----:B------:R-:W0:Y:S01]  /*0e50*/  LDS R17, [R22+0xb4] ;  /* 0x0000b40016117984 */ /* 0x000e220000000800 */
[----:B-1----:R-:W-:-:S03]  /*0e60*/  FFMA R29, R28, R29, R19 ;  /* 0x0000001d1c1d7223 */ /* 0x002fc60000000013 */
[----:B------:R-:W1:Y:S01]  /*0e70*/  LDS R19, [R22+0xf0] ;  /* 0x0000f00016137984 */ /* 0x000e620000000800 */
[----:B--2---:R-:W-:-:S03]  /*0e80*/  FFMA R29, R18, R15, R29 ;  /* 0x0000000f121d7223 */ /* 0x004fc6000000001d */
[----:B------:R-:W-:Y:S04]  /*0e90*/  LDS R15, [R10+0x14] ;  /* 0x000014000a0f7984 */ /* 0x000fe80000000800 */
[----:B------:R-:W2:Y:S01]  /*0ea0*/  LDS R18, [R22+0x12c] ;  /* 0x00012c0016127984 */ /* 0x000ea20000000800 */
[----:B0-----:R-:W-:-:S03]  /*0eb0*/  FFMA R29, R14, R17, R29 ;  /* 0x000000110e1d7223 */ /* 0x001fc6000000001d */
[----:B------:R-:W-:Y:S04]  /*0ec0*/  LDS R14, [R10+0x18] ;  /* 0x000018000a0e7984 */ /* 0x000fe80000000800 */
[----:B------:R-:W0:Y:S01]  /*0ed0*/  LDS R17, [R22+0x168] ;  /* 0x0001680016117984 */ /* 0x000e220000000800 */
[----:B-1----:R-:W-:-:S03]  /*0ee0*/  FFMA R24, R16, R19, R29 ;  /* 0x0000001310187223 */ /* 0x002fc6000000001d */
[----:B------:R-:W-:Y:S04]  /*0ef0*/  LDS R16, [R10+0x1c] ;  /* 0x00001c000a107984 */ /* 0x000fe80000000800 */
[----:B------:R-:W1:Y:S01]  /*0f00*/  LDS R19, [R22+0x1a4] ;  /* 0x0001a40016137984 */ /* 0x000e620000000800 */
[----:B--2---:R-:W-:-:S03]  /*0f10*/  FFMA R29, R15, R18, R24 ;  /* 0x000000120f1d7223 */ /* 0x004fc60000000018 */
[----:B------:R-:W-:Y:S04]  /*0f20*/  LDS R15, [R10+0x20] ;  /* 0x000020000a0f7984 */ /* 0x000fe80000000800 */
[----:B------:R-:W2:Y:S04]  /*0f30*/  LDS R18, [R22+0x1e0] ;  /* 0x0001e00016127984 */ /* 0x000ea80000000800 */
[----:B------:R-:W-:Y:S01]  /*0f40*/  LDS R24, [R22+0x21c] ;  /* 0x00021c0016187984 */ /* 0x000fe20000000800 */
[----:B0-----:R-:W-:-:S03]  /*0f50*/  FFMA R29, R14, R17, R29 ;  /* 0x000000110e1d7223 */ /* 0x001fc6000000001d */
[----:B------:R-:W0:Y:S01]  /*0f60*/  LDS R17, [R10+0x24] ;  /* 0x000024000a117984 */ /* 0x000e220000000800 */
[----:B-1----:R-:W-:-:S03]  /*0f70*/  FFMA R14, R16, R19, R29 ;  /* 0x00000013100e7223 */ /* 0x002fc6000000001d */
[----:B------:R-:W-:Y:S04]  /*0f80*/  LDS R16, [R10+0x28] ;  /* 0x000028000a107984 */ /* 0x000fe80000000800 */
        /* <DEDUP_REMOVED lines=9> */
[----:B------:R-:W1:Y:S04]  /*1020*/  LDS R19, [R22+0x30c] ;  /* 0x00030c0016137984 */ /* 0x000e680000000800 */
[----:B------:R-:W3:Y:S01]  /*1030*/  LDS R29, [R22+0x348] ;  /* 0x00034800161d7984 */ /* 0x000ee20000000800 */
[----:B--2---:R-:W-:-:S04]  /*1040*/  FFMA R14, R14, R15, R24 ;  /* 0x0000000f0e0e7223 */ /* 0x004fc80000000018 */
[----:B0-----:R-:W-:-:S04]  /*1050*/  FFMA R17, R17, R18, R14 ;  /* 0x0000001211117223 */ /* 0x001fc8000000000e */
[----:B-1----:R-:W-:-:S04]  /*1060*/  FFMA R17, R16, R19, R17 ;  /* 0x0000001310117223 */ /* 0x002fc80000000011 */
[----:B---3--:R-:W-:Y:S01]  /*1070*/  FFMA R26, R26, R29, R17 ;  /* 0x0000001d1a1a7223 */ /* 0x008fe20000000011 */
[----:B------:R-:W-:Y:S06]  /*1080*/  BAR.SYNC.DEFER_BLOCKING 0x0 ;  /* 0x0000000000007b1d */ /* 0x000fec0000010000 */
[----:B------:R-:W-:Y:S05]  /*1090*/  @P0 BRA `(.L_x_2) ;  /* 0xfffffff0008c0947 */ /* 0x000fea000383ffff */
.L_x_1:
[----:B------:R-:W-:-:S13]  /*10a0*/  LOP3.LUT P0, R4, R2, 0x3, RZ, 0xc0, !PT ;  /* 0x0000000302047812 */ /* 0x000fda000780c0ff */
[----:B------:R-:W-:Y:S05]  /*10b0*/  @!P0 BRA `(.L_x_0) ;  /* 0x0000000800d08947 */ /* 0x000fea0003800000 */
[----:B------:R-:W-:Y:S02]  /*10c0*/  ISETP.NE.AND P0, PT, R4, 0x1, PT ;  /* 0x000000010400780c */ /* 0x000fe40003f05270 */
[----:B------:R-:W-:-:S04]  /*10d0*/  LOP3.LUT R2, R2, 0x1, RZ, 0xc0, !PT ;  /* 0x0000000102027812 */ /* 0x000fc800078ec0ff */
[----:B------:R-:W-:-:S07]  /*10e0*/  ISETP.NE.U32.AND P1, PT, R2, 0x1, PT ;  /* 0x000000010200780c */ /* 0x000fce0003f25070 */
[----:B------:R-:W-:Y:S06]  /*10f0*/  @!P0 BRA `(.L_x_3) ;  /* 0x0000000400cc8947 */ /* 0x000fec0003800000 */
[----:B------:R-:W0:Y:S01]  /*1100*/  LDC.64 R14, c[0x0][0x380] ;  /* 0x0000e000ff0e7b82 */ /* 0x000e220000000a00 */
[C---:B------:R-:W-:Y:S02]  /*1110*/  IMAD R4, R9.reuse, 0xf, R0 ;  /* 0x0000000f09047824 */ /* 0x040fe400078e0200 */
[----:B------:R-:W-:Y:S02]  /*1120*/  IMAD R19, R9, 0xf, R7 ;  /* 0x0000000f09137824 */ /* 0x000fe400078e0207 */
[----:B------:R-:W-:-:S03]  /*1130*/  IMAD R21, R4, R13, R5 ;  /* 0x0000000d04157224 */ /* 0x000fc600078e0205 */
[----:B------:R-:W1:Y:S01]  /*1140*/  LDC.64 R16, c[0x0][0x388] ;  /* 0x0000e200ff107b82 */ /* 0x000e620000000a00 */
[----:B0-----:R-:W-:-:S04]  /*1150*/  IMAD.WIDE R14, R19, 0x4, R14 ;  /* 0x00000004130e7825 */ /* 0x001fc800078e020e */
[----:B-1----:R-:W-:Y:S02]  /*1160*/  IMAD.WIDE.U32 R18, R21, 0x4, R16 ;  /* 0x0000000415127825 */ /* 0x002fe400078e0010 */
[----:B------:R-:W2:Y:S04]  /*1170*/  LDG.E R21, desc[UR4][R14.64] ;  /* 0x000000040e157981 */ /* 0x000ea8000c1e1900 */
[----:B------:R-:W3:Y:S01]  /*1180*/  LDG.E R24, desc[UR4][R18.64] ;  /* 0x0000000412187981 */ /* 0x000ee2000c1e1900 */
[C---:B------:R-:W-:Y:S02]  /*1190*/  LEA R22, R3.reuse, R10, 0x2 ;  /* 0x0000000a03167211 */ /* 0x040fe400078e10ff */
[----:B------:R-:W-:Y:S02]  /*11a0*/  LEA R2, R3, R8, 0x2 ;  /* 0x0000000803027211 */ /* 0x000fe400078e10ff */
[----:B------:R-:W-:Y:S01]  /*11b0*/  IADD3 R4, PT, PT, R4, 0xf, RZ ;  /* 0x0000000f04047810 */ /* 0x000fe20007ffe0ff */
        /* <DEDUP_REMOVED lines=11> */
[----:B------:R-:W-:Y:S04]  /*1270*/  LDS R19, [R2+0x168] ;  /* 0x0001680002137984 */ /* 0x000fe80000000800 */
[----:B------:R-:W-:Y:S01]  /*1280*/  LDS R29, [R10+0x28] ;  /* 0x000028000a1d7984 */ /* 0x000fe20000000800 */
[----:B0-----:R-:W-:-:S03]  /*1290*/  FFMA R25, R25, R20, R26 ;  /* 0x0000001419197223 */ /* 0x001fc6000000001a */
[----:B------:R-:W0:Y:S04]  /*12a0*/  LDS R20, [R10+0xc] ;  /* 0x00000c000a147984 */ /* 0x000e280000000800 */
[----:B------:R-:W-:Y:S01]  /*12b0*/  LDS R26, [R2+0x12c] ;  /* 0x00012c00021a7984 */ /* 0x000fe20000000800 */
[----:B-1----:R-:W-:-:S03]  /*12c0*/  FFMA R28, R28, R27, R25 ;  /* 0x0000001b1c1c7223 */ /* 0x002fc60000000019 */
[----:B------:R-:W1:Y:S01]  /*12d0*/  LDS R25, [R10+0x10] ;  /* 0x000010000a197984 */ /* 0x000e620000000800 */
[----:B--2---:R-:W-:-:S03]  /*12e0*/  FFMA R27, R23, R18, R28 ;  /* 0x00000012171b7223 */ /* 0x004fc6000000001c */
[----:B------:R-:W2:Y:S04]  /*12f0*/  LDS R23, [R10+0x14] ;  /* 0x000014000a177984 */ /* 0x000ea80000000800 */
[----:B------:R-:W3:Y:S01]  /*1300*/  LDS R18, [R10+0x18] ;  /* 0x000018000a127984 */ /* 0x000ee20000000800 */
[----:B0-----:R-:W-:-:S03]  /*1310*/  FFMA R20, R20, R21, R27 ;  /* 0x0000001514147223 */ /* 0x001fc6000000001b */
[----:B------:R-:W-:Y:S01]  /*1320*/  LDS R21, [R10+0x1c] ;  /* 0x00001c000a157984 */ /* 0x000fe20000000800 */
[----:B-1----:R-:W-:-:S03]  /*1330*/  FFMA R24, R25, R24, R20 ;  /* 0x0000001819187223 */ /* 0x002fc60000000014 */
[----:B------:R-:W0:Y:S01]  /*1340*/  LDS R20, [R2+0x1a4] ;  /* 0x0001a40002147984 */ /* 0x000e220000000800 */
[----:B--2---:R-:W-:-:S03]  /*1350*/  FFMA R25, R23, R26, R24 ;  /* 0x0000001a17197223 */ /* 0x004fc60000000018 */
[----:B------:R-:W-:Y:S01]  /*1360*/  LDS R24, [R10+0x20] ;  /* 0x000020000a187984 */ /* 0x000fe20000000800 */
[----:B---3--:R-:W-:-:S03]  /*1370*/  FFMA R28, R18, R19, R25 ;  /* 0x00000013121c7223 */ /* 0x008fc60000000019 */
[----:B------:R-:W1:Y:S04]  /*1380*/  LDS R23, [R2+0x1e0] ;  /* 0x0001e00002177984 */ /* 0x000e680000000800 */
[----:B------:R-:W-:Y:S04]  /*1390*/  LDS R19, [R10+0x24] ;  /* 0x000024000a137984 */ /* 0x000fe80000000800 */
[----:B------:R-:W2:Y:S04]  /*13a0*/  LDS R26, [R2+0x21c] ;  /* 0x00021c00021a7984 */ /* 0x000ea80000000800 */
[----:B------:R-:W3:Y:S01]  /*13b0*/  LDS R18, [R2+0x258] ;  /* 0x0002580002127984 */ /* 0x000ee20000000800 */
[----:B0-----:R-:W-:-:S03]  /*13c0*/  FFMA R21, R21, R20, R28 ;  /* 0x0000001415157223 */ /* 0x001fc6000000001c */
[----:B------:R-:W-:Y:S04]  /*13d0*/  LDS R28, [R2+0x294] ;  /* 0x00029400021c7984 */ /* 0x000fe80000000800 */
[----:B------:R-:W-:Y:S01]  /*13e0*/  LDS R20, [R10+0x38] ;  /* 0x000038000a147984 */ /* 0x000fe20000000800 */
[----:B-1----:R-:W-:Y:S01]  /*13f0*/  FFMA R24, R24, R23, R21 ;  /* 0x0000001718187223 */ /* 0x002fe20000000015 */
[----:B------:R-:W-:Y:S02]  /*1400*/  IMAD R21, R4, R13, R5 ;  /* 0x0000000d04157224 */ /* 0x000fe400078e0205 */
[----:B------:R-:W-:Y:S02]  /*1410*/  LDS R23, [R2+0x348] ;  /* 0x0003480002177984 */ /* 0x000fe40000000800 */
[----:B------:R-:W-:-:S02]  /*1420*/  IMAD.WIDE.U32 R16, R21, 0x4, R16 ;  /* 0x0000000415107825 */ /* 0x000fc400078e0010 */
[----:B------:R-:W-:Y:S02]  /*1430*/  LDS R4, [R10+0x30] ;  /* 0x000030000a047984 */ /* 0x000fe40000000800 */
[----:B--2---:R-:W-:Y:S02]  /*1440*/  FFMA R24, R19, R26, R24 ;  /* 0x0000001a13187223 */ /* 0x004fe40000000018 */
[----:B------:R-:W0:Y:S02]  /*1450*/  LDS R26, [R10+0x2c] ;  /* 0x00002c000a1a7984 */ /* 0x000e240000000800 */
[----:B---3--:R-:W-:Y:S02]  /*1460*/  FFMA R29, R29, R18, R24 ;  /* 0x000000121d1d7223 */ /* 0x008fe40000000018 */
[----:B------:R-:W1:Y:S04]  /*1470*/  LDS R19, [R2+0x2d0] ;  /* 0x0002d00002137984 */ /* 0x000e680000000800 */
[----:B------:R-:W-:Y:S04]  /*1480*/  LDS R18, [R10+0x34] ;  /* 0x000034000a127984 */ /* 0x000fe80000000800 */
[----:B------:R-:W2:Y:S01]  /*1490*/  LDS R21, [R2+0x30c] ;  /* 0x00030c0002157984 */ /* 0x000ea20000000800 */
[----:B------:R-:W-:Y:S06]  /*14a0*/  BAR.SYNC.DEFER_BLOCKING 0x0 ;  /* 0x0000000000007b1d */ /* 0x000fec0000010000 */
[----:B------:R-:W3:Y:S04]  /*14b0*/  LDG.E R14, desc[UR4][R14.64+0x3c] ;  /* 0x00003c040e0e7981 */ /* 0x000ee8000c1e1900 */
[----:B------:R-:W4:Y:S01]  /*14c0*/  LDG.E R16, desc[UR4][R16.64] ;  /* 0x0000000410107981 */ /* 0x000f22000c1e1900 */
[----:B0-----:R-:W-:Y:S01]  /*14d0*/  FFMA R29, R26, R28, R29 ;  /* 0x0000001c1a1d7223 */ /* 0x001fe2000000001d */
[----:B------:R-:W-:-:S03]  /*14e0*/  IADD3 R9, PT, PT, R9, 0x2, RZ ;  /* 0x0000000209097810 */ /* 0x000fc60007ffe0ff */
[----:B-1----:R-:W-:-:S04]  /*14f0*/  FFMA R19, R4, R19, R29 ;  /* 0x0000001304137223 */ /* 0x002fc8000000001d */
[----:B--2---:R-:W-:-:S04]  /*1500*/  FFMA R21, R18, R21, R19 ;  /* 0x0000001512157223 */ /* 0x004fc80000000013 */
[----:B------:R-:W-:Y:S01]  /*1510*/  FFMA R23, R20, R23, R21 ;  /* 0x0000001714177223 */ /* 0x000fe20000000015 */
[----:B---3--:R-:W-:Y:S04]  /*1520*/  STS [R22], R14 ;  /* 0x0000000e16007388 */ /* 0x008fe80000000800 */
[----:B----4-:R-:W-:Y:S01]  /*1530*/  STS [R11], R16 ;  /* 0x000000100b007388 */ /* 0x010fe20000000800 */
        /* <DEDUP_REMOVED lines=8> */
[----:B------:R-:W3:Y:S04]  /*15c0*/  LDS R17, [R2+0xb4] ;  /* 0x0000b40002117984 */ /* 0x000ee80000000800 */
[----:B------:R-:W-:Y:S04]  /*15d0*/  LDS R14, [R10+0x10] ;  /* 0x000010000a0e7984 */ /* 0x000fe80000000800 */
[----:B------:R-:W4:Y:S04]  /*15e0*/  LDS R19, [R2+0xf0] ;  /* 0x0000f00002137984 */ /* 0x000f280000000800 */
[----:B------:R-:W-:Y:S04]  /*15f0*/  LDS R21, [R10+0x14] ;  /* 0x000014000a157984 */ /* 0x000fe80000000800 */
[----:B------:R-:W5:Y:S01]  /*1600*/  LDS R16, [R2+0x12c] ;  /* 0x00012c0002107984 */ /* 0x000f620000000800 */
        /* <DEDUP_REMOVED lines=8> */
[----:B------:R-:W2:Y:S01]  /*1690*/  LDS R15, [R2+0x1e0] ;  /* 0x0001e000020f7984 */ /* 0x000ea20000000800 */
[----:B---3--:R-:W-:-:S03]  /*16a0*/  FFMA R25, R4, R17, R25 ;  /* 0x0000001104197223 */ /* 0x008fc60000000019 */
[----:B------:R-:W-:Y:S04]  /*16b0*/  LDS R17, [R10+0x24] ;  /* 0x000024000a117984 */ /* 0x000fe80000000800 */
[----:B------:R-:W3:Y:S01]  /*16c0*/  LDS R4, [R2+0x21c] ;  /* 0x00021c0002047984 */ /* 0x000ee20000000800 */
[----:B----4-:R-:W-:-:S03]  /*16d0*/  FFMA R24, R14, R19, R25 ;  /* 0x000000130e187223 */ /* 0x010fc60000000019 */
[----:B------:R-:W-:Y:S04]  /*16e0*/  LDS R14, [R10+0x28] ;  /* 0x000028000a0e7984 */ /* 0x000fe80000000800 */
[----:B------:R-:W4:Y:S01]  /*16f0*/  LDS R19, [R2+0x258] ;  /* 0x0002580002137984 */ /* 0x000f220000000800 */
[----:B-----5:R-:W-:-:S03]  /*1700*/  FFMA R24, R21, R16, R24 ;  /* 0x0000001015187223 */ /* 0x020fc60000000018 */
        /* <DEDUP_REMOVED lines=11> */
[----:B---3--:R-:W-:-:S04]  /*17c0*/  FFMA R17, R17, R4, R22 ;  /* 0x0000000411117223 */ /* 0x008fc80000000016 */
[----:B----4-:R-:W-:-:S04]  /*17d0*/  FFMA R17, R14, R19, R17 ;  /* 0x000000130e117223 */ /* 0x010fc80000000011 */
[----:B-----5:R-:W-:-:S04]  /*17e0*/  FFMA R17, R16, R21, R17 ;  /* 0x0000001510117223 */ /* 0x020fc80000000011 */
[----:B0-----:R-:W-:-:S04]  /*17f0*/  FFMA R17, R20, R25, R17 ;  /* 0x0000001914117223 */ /* 0x001fc80000000011 */
[----:B-1----:R-:W-:-:S04]  /*1800*/  FFMA R17, R18, R23, R17 ;  /* 0x0000001712117223 */ /* 0x002fc80000000011 */
[----:B--2---:R-:W-:Y:S01]  /*1810*/  FFMA R26, R26, R27, R17 ;  /* 0x0000001b1a1a7223 */ /* 0x004fe20000000011 */
[----:B------:R-:W-:Y:S06]  /*1820*/  BAR.SYNC.DEFER_BLOCKING 0x0 ;  /* 0x0000000000007b1d */ /* 0x000fec0000010000 */
.L_x_3:
[----:B------:R-:W-:Y:S05]  /*1830*/  @P1 BRA `(.L_x_0) ;  /* 0x0000000000f01947 */ /* 0x000fea0003800000 */
[----:B------:R-:W0:Y:S01]  /*1840*/  LDC.64 R16, c[0x0][0x380] ;  /* 0x0000e000ff107b82 */ /* 0x000e220000000a00 */
[C---:B------:R-:W-:Y:S02]  /*1850*/  IMAD R0, R9.reuse, 0xf, R0 ;  /* 0x0000000f09007824 */ /* 0x040fe400078e0200 */
[----:B------:R-:W-:Y:S02]  /*1860*/  IMAD R7, R9, 0xf, R7 ;  /* 0x0000000f09077824 */ /* 0x000fe400078e0207 */
[----:B------:R-:W-:-:S03]  /*1870*/  IMAD R9, R0, R13, R5 ;  /* 0x0000000d00097224 */ /* 0x000fc600078e0205 */
[----:B------:R-:W1:Y:S01]  /*1880*/  LDC.64 R14, c[0x0][0x388] ;  /* 0x0000e200ff0e7b82 */ /* 0x000e620000000a00 */
[----:B0-----:R-:W-:-:S06]  /*1890*/  IMAD.WIDE R16, R7, 0x4, R16 ;  /* 0x0000000407107825 */ /* 0x001fcc00078e0210 */
        /* <DEDUP_REMOVED lines=19> */
[----:B------:R-:W5:Y:S04]  /*19d0*/  LDS R15, [R3+0x12c] ;  /* 0x00012c00030f7984 */ /* 0x000f680000000800 */
[----:B------:R-:W-:Y:S04]  /*19e0*/  LDS R4, [R10+0x18] ;  /* 0x000018000a047984 */ /* 0x000fe80000000800 */
[----:B------:R-:W5:Y:S04]  /*19f0*/  LDS R11, [R3+0x168] ;  /* 0x00016800030b7984 */ /* 0x000f680000000800 */
        /* <DEDUP_REMOVED lines=16> */
[----:B------:R-:W4:Y:S04]  /*1b00*/  LDS R25, [R3+0x2d0] ;  /* 0x0002d00003197984 */ /* 0x000f280000000800 */
[----:B------:R-:W-:Y:S04]  /*1b10*/  LDS R20, [R10+0x34] ;  /* 0x000034000a147984 */ /* 0x000fe80000000800 */
[----:B------:R-:W4:Y:S04]  /*1b20*/  LDS R23, [R3+0x30c] ;  /* 0x00030c0003177984 */ /* 0x000f280000000800 */
[----:B------:R-:W-:Y:S04]  /*1b30*/  LDS R26, [R10+0x38] ;  /* 0x000038000a1a7984 */ /* 0x000fe80000000800 */
[----:B------:R-:W4:Y:S01]  /*1b40*/  LDS R27, [R3+0x348] ;  /* 0x00034800031b7984 */ /* 0x000f220000000800 */
[----:B-----5:R-:W-:-:S04]  /*1b50*/  FFMA R15, R8, R15, R29 ;  /* 0x0000000f080f7223 */ /* 0x020fc8000000001d */
[----:B------:R-:W-:-:S04]  /*1b60*/  FFMA R11, R4, R11, R15 ;  /* 0x0000000b040b7223 */ /* 0x000fc8000000000f */
[----:B------:R-:W-:-:S04]  /*1b70*/  FFMA R9, R2, R9, R11 ;  /* 0x0000000902097223 */ /* 0x000fc8000000000b */
[----:B0-----:R-:W-:-:S04]  /*1b80*/  FFMA R7, R0, R7, R9 ;  /* 0x0000000700077223 */ /* 0x001fc80000000009 */
[----:B-1----:R-:W-:-:S04]  /*1b90*/  FFMA R7, R16, R19, R7 ;  /* 0x0000001310077223 */ /* 0x002fc80000000007 */
[----:B--2---:R-:W-:-:S04]  /*1ba0*/  FFMA R7, R14, R17, R7 ;  /* 0x000000110e077223 */ /* 0x004fc80000000007 */
[----:B---3--:R-:W-:-:S04]  /*1bb0*/  FFMA R7, R18, R21, R7 ;  /* 0x0000001512077223 */ /* 0x008fc80000000007 */
[----:B----4-:R-:W-:-:S04]  /*1bc0*/  FFMA R7, R22, R25, R7 ;  /* 0x0000001916077223 */ /* 0x010fc80000000007 */
[----:B------:R-:W-:-:S04]  /*1bd0*/  FFMA R7, R20, R23, R7 ;  /* 0x0000001714077223 */ /* 0x000fc80000000007 */
[----:B------:R-:W-:Y:S01]  /*1be0*/  FFMA R26, R26, R27, R7 ;  /* 0x0000001b1a1a7223 */ /* 0x000fe20000000007 */
[----:B------:R-:W-:Y:S06]  /*1bf0*/  BAR.SYNC.DEFER_BLOCKING 0x0 ;  /* 0x0000000000007b1d */ /* 0x000fec0000010000 */
.L_x_0:
[----:B------:R-:W0:Y:S01]  /*1c00*/  LDC.64 R2, c[0x0][0x390] ;  /* 0x0000e400ff027b82 */ /* 0x000e220000000a00 */
[----:B------:R-:W-:-:S04]  /*1c10*/  IMAD R5, R6, R13, R5 ;  /* 0x0000000d06057224 */ /* 0x000fc800078e0205 */
[----:B0-----:R-:W-:-:S05]  /*1c20*/  IMAD.WIDE R2, R5, 0x4, R2 ;  /* 0x0000000405027825 */ /* 0x001fca00078e0202 */
[----:B------:R-:W-:Y:S01]  /*1c30*/  STG.E desc[UR4][R2.64], R26 ;  /* 0x0000001a02007986 */ /* 0x000fe2000c101904 */
[----:B------:R-:W-:Y:S05]  /*1c40*/  EXIT ;  /* 0x000000000000794d */ /* 0x000fea0003800000 */
.L_x_4:
[----:B------:R-:W-:-:S00]  /*1c50*/  BRA `(.L_x_4) ;  /* 0xfffffffc00fc7947 */ /* 0x000fc0000383ffff */
[----:B------:R-:W-:-:S00]  /*1c60*/  NOP ;  /* 0x0000000000007918 */ /* 0x000fc00000000000 */
        /* <DEDUP_REMOVED lines=9> */
.L_x_5:


//--------------------- .nv.shared._Z11MatMulTiledPfS_S_i --------------------------
	.section	.nv.shared._Z11MatMulTiledPfS_S_i,"aw",@nobits
	.sectionflags	@""
	.align	4
.nv.shared._Z11MatMulTiledPfS_S_i:
	.zero		2824


//--------------------- .nv.shared.reserved.0     --------------------------
	.section	.nv.shared.reserved.0,"aw",@nobits
	.weak		__nv_reservedSMEM_offset_0_alias
	.size		__nv_reservedSMEM_offset_0_alias, 0, 64
	.other		__nv_reservedSMEM_offset_0_alias,@"STO_CUDA_RESERVED_SHARED STV_DEFAULT"
__nv_reservedSMEM_offset_0_alias:
	.zero		0
	.zero		64


//--------------------- .nv.constant0._Z11MatMulTiledPfS_S_i --------------------------
	.section	.nv.constant0._Z11MatMulTiledPfS_S_i,"a",@progbits
	.sectionflags	@""
	.align	4
.nv.constant0._Z11MatMulTiledPfS_S_i:
	.zero		924


//--------------------- SYMBOLS --------------------------

	.type		.nv.reservedSmem.offset0,@object
	.size		.nv.reservedSmem.offset0,0x4
	.type		.nv.reservedSmem.cap,@object
	.size		.nv.reservedSmem.cap,0x4
